//
// Generated by NVIDIA NVVM Compiler
//
// Compiler Build ID: CL-36424714
// Cuda compilation tools, release 13.0, V13.0.88
// Based on NVVM 20.0.0
//

.version 9.0
.target sm_100
.address_size 64

	// .globl	_Z12squareKernelPfi

.visible .entry _Z12squareKernelPfi(
	.param .u64 .ptr .align 1 _Z12squareKernelPfi_param_0,
	.param .u32 _Z12squareKernelPfi_param_1
)
{
	.reg .pred 	%p<2>;
	.reg .b32 	%r<6>;
	.reg .b32 	%f<3>;
	.reg .b64 	%rd<5>;

	ld.param.u64 	%rd1, [_Z12squareKernelPfi_param_0];
	ld.param.u32 	%r2, [_Z12squareKernelPfi_param_1];
	mov.u32 	%r3, %ctaid.x;
	mov.u32 	%r4, %ntid.x;
	mov.u32 	%r5, %tid.x;
	mad.lo.s32 	%r1, %r3, %r4, %r5;
	setp.ge.s32 	%p1, %r1, %r2;
	@%p1 bra 	$L__BB0_2;
	cvta.to.global.u64 	%rd2, %rd1;
	mul.wide.s32 	%rd3, %r1, 4;
	add.s64 	%rd4, %rd2, %rd3;
	ld.global.f32 	%f1, [%rd4];
	mul.f32 	%f2, %f1, %f1;
	st.global.f32 	[%rd4], %f2;
$L__BB0_2:
	ret;

}


// ===== COMPILED SASS (sm_100) =====

	.target	sm_100

	.elftype	@"ET_EXEC"


//--------------------- .note.nv.tkinfo           --------------------------
	.section	.note.nv.tkinfo,"",@"SHT_NOTE"
	.sectionflags	@"SHF_NOTE_NV_TKINFO"
	.tkinfo
        /*0018*/ 	.word	0x00000002
        /*0030*/ 	.string	""
        /*0030*/ 	.string	"ptxas"
        /*0030*/ 	.string	"Cuda compilation tools, release 13.0, V13.0.88"
        /*0030*/ 	.string	"Build cuda_13.0.r13.0/compiler.36424714_0"
        /*0030*/ 	.string	"-arch sm_100 -m 64 "



//--------------------- .note.nv.cuinfo           --------------------------
	.section	.note.nv.cuinfo,"",@"SHT_NOTE"
	.sectionflags	@"SHF_NOTE_NV_CUINFO"
        /*0018*/ 	.short	0x0002
        /*001a*/ 	.short	0x0064
        /*001c*/ 	.short	0x0082
	.zero		2


//--------------------- .nv.info                  --------------------------
	.section	.nv.info,"",@"SHT_CUDA_INFO"
	.align	4


	//----- nvinfo : EIATTR_REGCOUNT
	.align		4
        /*0000*/ 	.byte	0x04, 0x2f
        /*0002*/ 	.short	(.L_1 - .L_0)
	.align		4
.L_0:
        /*0004*/ 	.word	index@(_Z12squareKernelPfi)
        /*0008*/ 	.word	0x00000008


	//----- nvinfo : EIATTR_FRAME_SIZE
	.align		4
.L_1:
        /*000c*/ 	.byte	0x04, 0x11
        /*000e*/ 	.short	(.L_3 - .L_2)
	.align		4
.L_2:
        /*0010*/ 	.word	index@(_Z12squareKernelPfi)
        /*0014*/ 	.word	0x00000000


	//----- nvinfo : EIATTR_MIN_STACK_SIZE
	.align		4
.L_3:
        /*0018*/ 	.byte	0x04, 0x12
        /*001a*/ 	.short	(.L_5 - .L_4)
	.align		4
.L_4:
        /*001c*/ 	.word	index@(_Z12squareKernelPfi)
        /*0020*/ 	.word	0x00000000
.L_5:


//--------------------- .nv.compat                --------------------------
	.section	.nv.compat,"",@"SHT_CUDA_COMPAT_INFO"
	.align	4
        /*0000*/ 	.byte	0x02, 0x09, 0x00, 0x00, 0x02, 0x02, 0x01, 0x00, 0x02, 0x05, 0x05, 0x00, 0x03, 0x07, 0x01, 0x01
        /*0010*/ 	.byte	0x02, 0x03, 0x00, 0x00, 0x02, 0x06, 0x01, 0x00, 0x04, 0x0b, 0x08, 0x00, 0x09, 0x00, 0x00, 0x00
        /*0020*/ 	.byte	0x00, 0x00, 0x00, 0x00


//--------------------- .nv.info._Z12squareKernelPfi --------------------------
	.section	.nv.info._Z12squareKernelPfi,"",@"SHT_CUDA_INFO"
	.sectionflags	@""
	.align	4


	//----- nvinfo : EIATTR_CUDA_API_VERSION
	.align		4
        /*0000*/ 	.byte	0x04, 0x37
        /*0002*/ 	.short	(.L_7 - .L_6)
.L_6:
        /*0004*/ 	.word	0x00000082


	//----- nvinfo : EIATTR_KPARAM_INFO
	.align		4
.L_7:
        /*0008*/ 	.byte	0x04, 0x17
        /*000a*/ 	.short	(.L_9 - .L_8)
.L_8:
        /*000c*/ 	.word	0x00000000
        /*0010*/ 	.short	0x0001
        /*0012*/ 	.short	0x0008
        /*0014*/ 	.byte	0x00, 0xf0, 0x11, 0x00


	//----- nvinfo : EIATTR_KPARAM_INFO
	.align		4
.L_9:
        /*0018*/ 	.byte	0x04, 0x17
        /*001a*/ 	.short	(.L_11 - .L_10)
.L_10:
        /*001c*/ 	.word	0x00000000
        /*0020*/ 	.short	0x0000
        /*0022*/ 	.short	0x0000
        /*0024*/ 	.byte	0x00, 0xf5, 0x21, 0x00


	//----- nvinfo : EIATTR_SPARSE_MMA_MASK
	.align		4
.L_11:
        /*0028*/ 	.byte	0x03, 0x50
        /*002a*/ 	.short	0x0000


	//----- nvinfo : EIATTR_MAXREG_COUNT
	.align		4
        /*002c*/ 	.byte	0x03, 0x1b
        /*002e*/ 	.short	0x00ff


	//----- nvinfo : EIATTR_MERCURY_ISA_VERSION
	.align		4
        /*0030*/ 	.byte	0x03, 0x5f
        /*0032*/ 	.short	0x0101


	//----- nvinfo : EIATTR_VRC_CTA_INIT_COUNT
	.align		4
        /*0034*/ 	.byte	0x02, 0x4a
	.zero		1
	.zero		1


	//----- nvinfo : EIATTR_EXIT_INSTR_OFFSETS
	.align		4
        /*0038*/ 	.byte	0x04, 0x1c
        /*003a*/ 	.short	(.L_13 - .L_12)


	//   ....[0]....
.L_12:
        /*003c*/ 	.word	0x00000070


	//   ....[1]....
        /*0040*/ 	.word	0x000000e0


	//----- nvinfo : EIATTR_CBANK_PARAM_SIZE
	.align		4
.L_13:
        /*0044*/ 	.byte	0x03, 0x19
        /*0046*/ 	.short	0x000c


	//----- nvinfo : EIATTR_PARAM_CBANK
	.align		4
        /*0048*/ 	.byte	0x04, 0x0a
        /*004a*/ 	.short	(.L_15 - .L_14)
	.align		4
.L_14:
        /*004c*/ 	.word	index@(.nv.constant0._Z12squareKernelPfi)
        /*0050*/ 	.short	0x0380
        /*0052*/ 	.short	0x000c


	//----- nvinfo : EIATTR_SW_WAR
	.align		4
.L_15:
        /*0054*/ 	.byte	0x04, 0x36
        /*0056*/ 	.short	(.L_17 - .L_16)
.L_16:
        /*0058*/ 	.word	0x00000008
.L_17:


//--------------------- .nv.callgraph             --------------------------
	.section	.nv.callgraph,"",@"SHT_CUDA_CALLGRAPH"
	.align	4
	.sectionentsize	8
	.align		4
        /*0000*/ 	.word	0x00000000
	.align		4
        /*0004*/ 	.word	0xffffffff
	.align		4
        /*0008*/ 	.word	0x00000000
	.align		4
        /*000c*/ 	.word	0xfffffffe
	.align		4
        /*0010*/ 	.word	0x00000000
	.align		4
        /*0014*/ 	.word	0xfffffffd
	.align		4
        /*0018*/ 	.word	0x00000000
	.align		4
        /*001c*/ 	.word	0xfffffffc


//--------------------- .text._Z12squareKernelPfi --------------------------
	.section	.text._Z12squareKernelPfi,"ax",@progbits
	.align	128
        .global         _Z12squareKernelPfi
        .type           _Z12squareKernelPfi,@function
        .size           _Z12squareKernelPfi,(.L_x_1 - _Z12squareKernelPfi)
        .other          _Z12squareKernelPfi,@"STO_CUDA_ENTRY STV_DEFAULT"
_Z12squareKernelPfi:
.text._Z12squareKernelPfi:
[----:B------:R-:W-:Y:S01]  /*0000*/  LDC R1, c[0x0][0x37c] ;  /* 0x0000df00ff017b82 */ /* 0x000fe20000000800 */
[----:B------:R-:W0:Y:S07]  /*0010*/  S2R R0, SR_TID.X ;  /* 0x0000000000007919 */ /* 0x000e2e0000002100 */
[----:B------:R-:W0:Y:S01]  /*0020*/  S2UR UR4, SR_CTAID.X ;  /* 0x00000000000479c3 */ /* 0x000e220000002500 */
[----:B------:R-:W1:Y:S07]  /*0030*/  LDCU UR5, c[0x0][0x388] ;  /* 0x00007100ff0577ac */ /* 0x000e6e0008000800 */
[----:B------:R-:W0:Y:S02]  /*0040*/  LDC R5, c[0x0][0x360] ;  /* 0x0000d800ff057b82 */ /* 0x000e240000000800 */
[----:B0-----:R-:W-:-:S05]  /*0050*/  IMAD R5, R5, UR4, R0 ;  /* 0x0000000405057c24 */ /* 0x001fca000f8e0200 */
[----:B-1----:R-:W-:-:S13]  /*0060*/  ISETP.GE.AND P0, PT, R5, UR5, PT ;  /* 0x0000000505007c0c */ /* 0x002fda000bf06270 */
[----:B------:R-:W-:Y:S05]  /*0070*/  @P0 EXIT ;  /* 0x000000000000094d */ /* 0x000fea0003800000 */
[----:B------:R-:W0:Y:S01]  /*0080*/  LDC.64 R2, c[0x0][0x380] ;  /* 0x0000e000ff027b82 */ /* 0x000e220000000a00 */
[----:B------:R-:W1:Y:S01]  /*0090*/  LDCU.64 UR4, c[0x0][0x358] ;  /* 0x00006b00ff0477ac */ /* 0x000e620008000a00 */
[----:B0-----:R-:W-:-:S05]  /*00a0*/  IMAD.WIDE R2, R5, 0x4, R2 ;  /* 0x0000000405027825 */ /* 0x001fca00078e0202 */
[----:B-1----:R-:W2:Y:S02]  /*00b0*/  LDG.E R0, desc[UR4][R2.64] ;  /* 0x0000000402007981 */ /* 0x002ea4000c1e1900 */
[----:B--2---:R-:W-:-:S05]  /*00c0*/  FMUL R5, R0, R0 ;  /* 0x0000000000057220 */ /* 0x004fca0000400000 */
[----:B------:R-:W-:Y:S01]  /*00d0*/  STG.E desc[UR4][R2.64], R5 ;  /* 0x0000000502007986 */ /* 0x000fe2000c101904 */
[----:B------:R-:W-:Y:S05]  /*00e0*/  EXIT ;  /* 0x000000000000794d */ /* 0x000fea0003800000 */
.L_x_0:
[----:B------:R-:W-:-:S00]  /*00f0*/  BRA `(.L_x_0) ;  /* 0xfffffffc00fc7947 */ /* 0x000fc0000383ffff */
[----:B------:R-:W-:-:S00]  /*0100*/  NOP ;  /* 0x0000000000007918 */ /* 0x000fc00000000000 */
[----:B------:R-:W-:-:S00]  /*0110*/  NOP ;  /* 0x0000000000007918 */ /* 0x000fc00000000000 */
[----:B------:R-:W-:-:S00]  /*0120*/  NOP ;  /* 0x0000000000007918 */ /* 0x000fc00000000000 */
[----:B------:R-:W-:-:S00]  /*0130*/  NOP ;  /* 0x0000000000007918 */ /* 0x000fc00000000000 */
[----:B------:R-:W-:-:S00]  /*0140*/  NOP ;  /* 0x0000000000007918 */ /* 0x000fc00000000000 */
[----:B------:R-:W-:-:S00]  /*0150*/  NOP ;  /* 0x0000000000007918 */ /* 0x000fc00000000000 */
[----:B------:R-:W-:-:S00]  /*0160*/  NOP ;  /* 0x0000000000007918 */ /* 0x000fc00000000000 */
[----:B------:R-:W-:-:S00]  /*0170*/  NOP ;  /* 0x0000000000007918 */ /* 0x000fc00000000000 */
.L_x_1:


//--------------------- .nv.shared.reserved.0     --------------------------
	.section	.nv.shared.reserved.0,"aw",@nobits
	.weak		__nv_reservedSMEM_offset_0_alias
	.size		__nv_reservedSMEM_offset_0_alias, 0, 64
	.other		__nv_reservedSMEM_offset_0_alias,@"STO_CUDA_RESERVED_SHARED STV_DEFAULT"
__nv_reservedSMEM_offset_0_alias:
	.zero		0
	.zero		64


//--------------------- .nv.constant0._Z12squareKernelPfi --------------------------
	.section	.nv.constant0._Z12squareKernelPfi,"a",@progbits
	.sectionflags	@""
	.align	4
.nv.constant0._Z12squareKernelPfi:
	.zero		908


//--------------------- SYMBOLS --------------------------

	.type		.nv.reservedSmem.offset0,@object
	.size		.nv.reservedSmem.offset0,0x4
